//
// Generated by NVIDIA NVVM Compiler
//
// Compiler Build ID: CL-36424714
// Cuda compilation tools, release 13.0, V13.0.88
// Based on NVVM 20.0.0
//

.version 9.0
.target sm_100
.address_size 64

	// .globl	_Z21matrix_mul_shared_memPfS_S_i
// _ZZ21matrix_mul_shared_memPfS_S_iE3A_d has been demoted
// _ZZ21matrix_mul_shared_memPfS_S_iE3B_d has been demoted

.visible .entry _Z21matrix_mul_shared_memPfS_S_i(
	.param .u64 .ptr .align 1 _Z21matrix_mul_shared_memPfS_S_i_param_0,
	.param .u64 .ptr .align 1 _Z21matrix_mul_shared_memPfS_S_i_param_1,
	.param .u64 .ptr .align 1 _Z21matrix_mul_shared_memPfS_S_i_param_2,
	.param .u32 _Z21matrix_mul_shared_memPfS_S_i_param_3
)
{
	.reg .pred 	%p<8>;
	.reg .b32 	%r<104>;
	.reg .b32 	%f<368>;
	.reg .b64 	%rd<40>;
	// demoted variable
	.shared .align 4 .b8 _ZZ21matrix_mul_shared_memPfS_S_iE3A_d[1024];
	// demoted variable
	.shared .align 4 .b8 _ZZ21matrix_mul_shared_memPfS_S_iE3B_d[1024];
	ld.param.u32 	%r31, [_Z21matrix_mul_shared_memPfS_S_i_param_3];
	mov.u32 	%r32, %ctaid.x;
	mov.u32 	%r33, %ctaid.y;
	mov.u32 	%r1, %tid.x;
	mov.u32 	%r2, %tid.y;
	shl.b32 	%r34, %r33, 4;
	add.s32 	%r3, %r34, %r2;
	shl.b32 	%r4, %r32, 4;
	add.s32 	%r5, %r4, %r1;
	shr.s32 	%r35, %r31, 31;
	shr.u32 	%r36, %r35, 28;
	add.s32 	%r37, %r31, %r36;
	shr.s32 	%r6, %r37, 4;
	setp.lt.s32 	%p1, %r31, 16;
	mov.f32 	%f367, 0f00000000;
	@%p1 bra 	$L__BB0_9;
	mad.lo.s32 	%r100, %r31, %r3, %r1;
	shl.b32 	%r39, %r2, 6;
	mov.u32 	%r40, _ZZ21matrix_mul_shared_memPfS_S_iE3A_d;
	add.s32 	%r8, %r40, %r39;
	add.s32 	%r41, %r6, -1;
	setp.lt.u32 	%p2, %r41, 3;
	mov.f32 	%f367, 0f00000000;
	mov.b32 	%r103, 0;
	@%p2 bra 	$L__BB0_4;
	and.b32  	%r103, %r6, 134217724;
	neg.s32 	%r101, %r103;
	add.s32 	%r43, %r2, 48;
	mad.lo.s32 	%r44, %r31, %r43, %r1;
	add.s32 	%r99, %r44, %r4;
	add.s32 	%r45, %r2, 32;
	mad.lo.s32 	%r46, %r31, %r45, %r1;
	add.s32 	%r98, %r46, %r4;
	add.s32 	%r47, %r2, 16;
	mad.lo.s32 	%r48, %r31, %r47, %r1;
	add.s32 	%r97, %r48, %r4;
	mad.lo.s32 	%r49, %r2, %r31, %r1;
	add.s32 	%r96, %r49, %r4;
	mov.f32 	%f367, 0f00000000;
$L__BB0_3:
	.pragma "nounroll";
	ld.param.u64 	%rd36, [_Z21matrix_mul_shared_memPfS_S_i_param_1];
	ld.param.u64 	%rd33, [_Z21matrix_mul_shared_memPfS_S_i_param_0];
	cvta.to.global.u64 	%rd4, %rd33;
	mul.wide.s32 	%rd5, %r100, 4;
	add.s64 	%rd6, %rd4, %rd5;
	ld.global.f32 	%f14, [%rd6];
	shl.b32 	%r51, %r1, 2;
	add.s32 	%r52, %r8, %r51;
	st.shared.f32 	[%r52], %f14;
	cvta.to.global.u64 	%rd7, %rd36;
	mul.wide.u32 	%rd8, %r96, 4;
	add.s64 	%rd9, %rd7, %rd8;
	ld.global.f32 	%f15, [%rd9];
	mov.u32 	%r54, _ZZ21matrix_mul_shared_memPfS_S_iE3B_d;
	add.s32 	%r55, %r54, %r51;
	add.s32 	%r56, %r55, %r39;
	st.shared.f32 	[%r56], %f15;
	bar.sync 	0;
	ld.shared.f32 	%f16, [%r8];
	ld.shared.f32 	%f17, [%r55];
	fma.rn.f32 	%f18, %f16, %f17, %f367;
	ld.shared.f32 	%f19, [%r8+4];
	ld.shared.f32 	%f20, [%r55+64];
	fma.rn.f32 	%f21, %f19, %f20, %f18;
	ld.shared.f32 	%f22, [%r8+8];
	ld.shared.f32 	%f23, [%r55+128];
	fma.rn.f32 	%f24, %f22, %f23, %f21;
	ld.shared.f32 	%f25, [%r8+12];
	ld.shared.f32 	%f26, [%r55+192];
	fma.rn.f32 	%f27, %f25, %f26, %f24;
	ld.shared.f32 	%f28, [%r8+16];
	ld.shared.f32 	%f29, [%r55+256];
	fma.rn.f32 	%f30, %f28, %f29, %f27;
	ld.shared.f32 	%f31, [%r8+20];
	ld.shared.f32 	%f32, [%r55+320];
	fma.rn.f32 	%f33, %f31, %f32, %f30;
	ld.shared.f32 	%f34, [%r8+24];
	ld.shared.f32 	%f35, [%r55+384];
	fma.rn.f32 	%f36, %f34, %f35, %f33;
	ld.shared.f32 	%f37, [%r8+28];
	ld.shared.f32 	%f38, [%r55+448];
	fma.rn.f32 	%f39, %f37, %f38, %f36;
	ld.shared.f32 	%f40, [%r8+32];
	ld.shared.f32 	%f41, [%r55+512];
	fma.rn.f32 	%f42, %f40, %f41, %f39;
	ld.shared.f32 	%f43, [%r8+36];
	ld.shared.f32 	%f44, [%r55+576];
	fma.rn.f32 	%f45, %f43, %f44, %f42;
	ld.shared.f32 	%f46, [%r8+40];
	ld.shared.f32 	%f47, [%r55+640];
	fma.rn.f32 	%f48, %f46, %f47, %f45;
	ld.shared.f32 	%f49, [%r8+44];
	ld.shared.f32 	%f50, [%r55+704];
	fma.rn.f32 	%f51, %f49, %f50, %f48;
	ld.shared.f32 	%f52, [%r8+48];
	ld.shared.f32 	%f53, [%r55+768];
	fma.rn.f32 	%f54, %f52, %f53, %f51;
	ld.shared.f32 	%f55, [%r8+52];
	ld.shared.f32 	%f56, [%r55+832];
	fma.rn.f32 	%f57, %f55, %f56, %f54;
	ld.shared.f32 	%f58, [%r8+56];
	ld.shared.f32 	%f59, [%r55+896];
	fma.rn.f32 	%f60, %f58, %f59, %f57;
	ld.shared.f32 	%f61, [%r8+60];
	ld.shared.f32 	%f62, [%r55+960];
	fma.rn.f32 	%f63, %f61, %f62, %f60;
	bar.sync 	0;
	ld.global.f32 	%f64, [%rd6+64];
	st.shared.f32 	[%r52], %f64;
	mul.wide.u32 	%rd10, %r97, 4;
	add.s64 	%rd11, %rd7, %rd10;
	ld.global.f32 	%f65, [%rd11];
	st.shared.f32 	[%r56], %f65;
	bar.sync 	0;
	ld.shared.f32 	%f66, [%r8];
	ld.shared.f32 	%f67, [%r55];
	fma.rn.f32 	%f68, %f66, %f67, %f63;
	ld.shared.f32 	%f69, [%r8+4];
	ld.shared.f32 	%f70, [%r55+64];
	fma.rn.f32 	%f71, %f69, %f70, %f68;
	ld.shared.f32 	%f72, [%r8+8];
	ld.shared.f32 	%f73, [%r55+128];
	fma.rn.f32 	%f74, %f72, %f73, %f71;
	ld.shared.f32 	%f75, [%r8+12];
	ld.shared.f32 	%f76, [%r55+192];
	fma.rn.f32 	%f77, %f75, %f76, %f74;
	ld.shared.f32 	%f78, [%r8+16];
	ld.shared.f32 	%f79, [%r55+256];
	fma.rn.f32 	%f80, %f78, %f79, %f77;
	ld.shared.f32 	%f81, [%r8+20];
	ld.shared.f32 	%f82, [%r55+320];
	fma.rn.f32 	%f83, %f81, %f82, %f80;
	ld.shared.f32 	%f84, [%r8+24];
	ld.shared.f32 	%f85, [%r55+384];
	fma.rn.f32 	%f86, %f84, %f85, %f83;
	ld.shared.f32 	%f87, [%r8+28];
	ld.shared.f32 	%f88, [%r55+448];
	fma.rn.f32 	%f89, %f87, %f88, %f86;
	ld.shared.f32 	%f90, [%r8+32];
	ld.shared.f32 	%f91, [%r55+512];
	fma.rn.f32 	%f92, %f90, %f91, %f89;
	ld.shared.f32 	%f93, [%r8+36];
	ld.shared.f32 	%f94, [%r55+576];
	fma.rn.f32 	%f95, %f93, %f94, %f92;
	ld.shared.f32 	%f96, [%r8+40];
	ld.shared.f32 	%f97, [%r55+640];
	fma.rn.f32 	%f98, %f96, %f97, %f95;
	ld.shared.f32 	%f99, [%r8+44];
	ld.shared.f32 	%f100, [%r55+704];
	fma.rn.f32 	%f101, %f99, %f100, %f98;
	ld.shared.f32 	%f102, [%r8+48];
	ld.shared.f32 	%f103, [%r55+768];
	fma.rn.f32 	%f104, %f102, %f103, %f101;
	ld.shared.f32 	%f105, [%r8+52];
	ld.shared.f32 	%f106, [%r55+832];
	fma.rn.f32 	%f107, %f105, %f106, %f104;
	ld.shared.f32 	%f108, [%r8+56];
	ld.shared.f32 	%f109, [%r55+896];
	fma.rn.f32 	%f110, %f108, %f109, %f107;
	ld.shared.f32 	%f111, [%r8+60];
	ld.shared.f32 	%f112, [%r55+960];
	fma.rn.f32 	%f113, %f111, %f112, %f110;
	bar.sync 	0;
	ld.global.f32 	%f114, [%rd6+128];
	st.shared.f32 	[%r52], %f114;
	mul.wide.u32 	%rd12, %r98, 4;
	add.s64 	%rd13, %rd7, %rd12;
	ld.global.f32 	%f115, [%rd13];
	st.shared.f32 	[%r56], %f115;
	bar.sync 	0;
	ld.shared.f32 	%f116, [%r8];
	ld.shared.f32 	%f117, [%r55];
	fma.rn.f32 	%f118, %f116, %f117, %f113;
	ld.shared.f32 	%f119, [%r8+4];
	ld.shared.f32 	%f120, [%r55+64];
	fma.rn.f32 	%f121, %f119, %f120, %f118;
	ld.shared.f32 	%f122, [%r8+8];
	ld.shared.f32 	%f123, [%r55+128];
	fma.rn.f32 	%f124, %f122, %f123, %f121;
	ld.shared.f32 	%f125, [%r8+12];
	ld.shared.f32 	%f126, [%r55+192];
	fma.rn.f32 	%f127, %f125, %f126, %f124;
	ld.shared.f32 	%f128, [%r8+16];
	ld.shared.f32 	%f129, [%r55+256];
	fma.rn.f32 	%f130, %f128, %f129, %f127;
	ld.shared.f32 	%f131, [%r8+20];
	ld.shared.f32 	%f132, [%r55+320];
	fma.rn.f32 	%f133, %f131, %f132, %f130;
	ld.shared.f32 	%f134, [%r8+24];
	ld.shared.f32 	%f135, [%r55+384];
	fma.rn.f32 	%f136, %f134, %f135, %f133;
	ld.shared.f32 	%f137, [%r8+28];
	ld.shared.f32 	%f138, [%r55+448];
	fma.rn.f32 	%f139, %f137, %f138, %f136;
	ld.shared.f32 	%f140, [%r8+32];
	ld.shared.f32 	%f141, [%r55+512];
	fma.rn.f32 	%f142, %f140, %f141, %f139;
	ld.shared.f32 	%f143, [%r8+36];
	ld.shared.f32 	%f144, [%r55+576];
	fma.rn.f32 	%f145, %f143, %f144, %f142;
	ld.shared.f32 	%f146, [%r8+40];
	ld.shared.f32 	%f147, [%r55+640];
	fma.rn.f32 	%f148, %f146, %f147, %f145;
	ld.shared.f32 	%f149, [%r8+44];
	ld.shared.f32 	%f150, [%r55+704];
	fma.rn.f32 	%f151, %f149, %f150, %f148;
	ld.shared.f32 	%f152, [%r8+48];
	ld.shared.f32 	%f153, [%r55+768];
	fma.rn.f32 	%f154, %f152, %f153, %f151;
	ld.shared.f32 	%f155, [%r8+52];
	ld.shared.f32 	%f156, [%r55+832];
	fma.rn.f32 	%f157, %f155, %f156, %f154;
	ld.shared.f32 	%f158, [%r8+56];
	ld.shared.f32 	%f159, [%r55+896];
	fma.rn.f32 	%f160, %f158, %f159, %f157;
	ld.shared.f32 	%f161, [%r8+60];
	ld.shared.f32 	%f162, [%r55+960];
	fma.rn.f32 	%f163, %f161, %f162, %f160;
	bar.sync 	0;
	ld.global.f32 	%f164, [%rd6+192];
	st.shared.f32 	[%r52], %f164;
	mul.wide.u32 	%rd14, %r99, 4;
	add.s64 	%rd15, %rd7, %rd14;
	ld.global.f32 	%f165, [%rd15];
	st.shared.f32 	[%r56], %f165;
	bar.sync 	0;
	ld.shared.f32 	%f166, [%r8];
	ld.shared.f32 	%f167, [%r55];
	fma.rn.f32 	%f168, %f166, %f167, %f163;
	ld.shared.f32 	%f169, [%r8+4];
	ld.shared.f32 	%f170, [%r55+64];
	fma.rn.f32 	%f171, %f169, %f170, %f168;
	ld.shared.f32 	%f172, [%r8+8];
	ld.shared.f32 	%f173, [%r55+128];
	fma.rn.f32 	%f174, %f172, %f173, %f171;
	ld.shared.f32 	%f175, [%r8+12];
	ld.shared.f32 	%f176, [%r55+192];
	fma.rn.f32 	%f177, %f175, %f176, %f174;
	ld.shared.f32 	%f178, [%r8+16];
	ld.shared.f32 	%f179, [%r55+256];
	fma.rn.f32 	%f180, %f178, %f179, %f177;
	ld.shared.f32 	%f181, [%r8+20];
	ld.shared.f32 	%f182, [%r55+320];
	fma.rn.f32 	%f183, %f181, %f182, %f180;
	ld.shared.f32 	%f184, [%r8+24];
	ld.shared.f32 	%f185, [%r55+384];
	fma.rn.f32 	%f186, %f184, %f185, %f183;
	ld.shared.f32 	%f187, [%r8+28];
	ld.shared.f32 	%f188, [%r55+448];
	fma.rn.f32 	%f189, %f187, %f188, %f186;
	ld.shared.f32 	%f190, [%r8+32];
	ld.shared.f32 	%f191, [%r55+512];
	fma.rn.f32 	%f192, %f190, %f191, %f189;
	ld.shared.f32 	%f193, [%r8+36];
	ld.shared.f32 	%f194, [%r55+576];
	fma.rn.f32 	%f195, %f193, %f194, %f192;
	ld.shared.f32 	%f196, [%r8+40];
	ld.shared.f32 	%f197, [%r55+640];
	fma.rn.f32 	%f198, %f196, %f197, %f195;
	ld.shared.f32 	%f199, [%r8+44];
	ld.shared.f32 	%f200, [%r55+704];
	fma.rn.f32 	%f201, %f199, %f200, %f198;
	ld.shared.f32 	%f202, [%r8+48];
	ld.shared.f32 	%f203, [%r55+768];
	fma.rn.f32 	%f204, %f202, %f203, %f201;
	ld.shared.f32 	%f205, [%r8+52];
	ld.shared.f32 	%f206, [%r55+832];
	fma.rn.f32 	%f207, %f205, %f206, %f204;
	ld.shared.f32 	%f208, [%r8+56];
	ld.shared.f32 	%f209, [%r55+896];
	fma.rn.f32 	%f210, %f208, %f209, %f207;
	ld.shared.f32 	%f211, [%r8+60];
	ld.shared.f32 	%f212, [%r55+960];
	fma.rn.f32 	%f367, %f211, %f212, %f210;
	bar.sync 	0;
	add.s32 	%r101, %r101, 4;
	add.s32 	%r100, %r100, 64;
	shl.b32 	%r57, %r31, 6;
	add.s32 	%r99, %r99, %r57;
	add.s32 	%r98, %r98, %r57;
	add.s32 	%r97, %r97, %r57;
	add.s32 	%r96, %r96, %r57;
	setp.ne.s32 	%p3, %r101, 0;
	@%p3 bra 	$L__BB0_3;
$L__BB0_4:
	and.b32  	%r28, %r6, 3;
	setp.eq.s32 	%p4, %r28, 0;
	@%p4 bra 	$L__BB0_9;
	setp.eq.s32 	%p5, %r28, 1;
	@%p5 bra 	$L__BB0_7;
	ld.param.u64 	%rd37, [_Z21matrix_mul_shared_memPfS_S_i_param_1];
	ld.param.u64 	%rd34, [_Z21matrix_mul_shared_memPfS_S_i_param_0];
	shl.b32 	%r58, %r103, 4;
	mad.lo.s32 	%r63, %r31, %r3, %r1;
	add.s32 	%r64, %r63, %r58;
	cvta.to.global.u64 	%rd16, %rd34;
	mul.wide.s32 	%rd17, %r64, 4;
	add.s64 	%rd18, %rd16, %rd17;
	ld.global.f32 	%f214, [%rd18];
	shl.b32 	%r65, %r1, 2;
	add.s32 	%r66, %r8, %r65;
	st.shared.f32 	[%r66], %f214;
	add.s32 	%r67, %r58, %r2;
	mad.lo.s32 	%r68, %r67, %r31, %r5;
	cvta.to.global.u64 	%rd19, %rd37;
	mul.wide.u32 	%rd20, %r68, 4;
	add.s64 	%rd21, %rd19, %rd20;
	ld.global.f32 	%f215, [%rd21];
	mov.u32 	%r70, _ZZ21matrix_mul_shared_memPfS_S_iE3B_d;
	add.s32 	%r71, %r70, %r65;
	add.s32 	%r72, %r71, %r39;
	st.shared.f32 	[%r72], %f215;
	bar.sync 	0;
	ld.shared.f32 	%f216, [%r8];
	ld.shared.f32 	%f217, [%r71];
	fma.rn.f32 	%f218, %f216, %f217, %f367;
	ld.shared.f32 	%f219, [%r8+4];
	ld.shared.f32 	%f220, [%r71+64];
	fma.rn.f32 	%f221, %f219, %f220, %f218;
	ld.shared.f32 	%f222, [%r8+8];
	ld.shared.f32 	%f223, [%r71+128];
	fma.rn.f32 	%f224, %f222, %f223, %f221;
	ld.shared.f32 	%f225, [%r8+12];
	ld.shared.f32 	%f226, [%r71+192];
	fma.rn.f32 	%f227, %f225, %f226, %f224;
	ld.shared.f32 	%f228, [%r8+16];
	ld.shared.f32 	%f229, [%r71+256];
	fma.rn.f32 	%f230, %f228, %f229, %f227;
	ld.shared.f32 	%f231, [%r8+20];
	ld.shared.f32 	%f232, [%r71+320];
	fma.rn.f32 	%f233, %f231, %f232, %f230;
	ld.shared.f32 	%f234, [%r8+24];
	ld.shared.f32 	%f235, [%r71+384];
	fma.rn.f32 	%f236, %f234, %f235, %f233;
	ld.shared.f32 	%f237, [%r8+28];
	ld.shared.f32 	%f238, [%r71+448];
	fma.rn.f32 	%f239, %f237, %f238, %f236;
	ld.shared.f32 	%f240, [%r8+32];
	ld.shared.f32 	%f241, [%r71+512];
	fma.rn.f32 	%f242, %f240, %f241, %f239;
	ld.shared.f32 	%f243, [%r8+36];
	ld.shared.f32 	%f244, [%r71+576];
	fma.rn.f32 	%f245, %f243, %f244, %f242;
	ld.shared.f32 	%f246, [%r8+40];
	ld.shared.f32 	%f247, [%r71+640];
	fma.rn.f32 	%f248, %f246, %f247, %f245;
	ld.shared.f32 	%f249, [%r8+44];
	ld.shared.f32 	%f250, [%r71+704];
	fma.rn.f32 	%f251, %f249, %f250, %f248;
	ld.shared.f32 	%f252, [%r8+48];
	ld.shared.f32 	%f253, [%r71+768];
	fma.rn.f32 	%f254, %f252, %f253, %f251;
	ld.shared.f32 	%f255, [%r8+52];
	ld.shared.f32 	%f256, [%r71+832];
	fma.rn.f32 	%f257, %f255, %f256, %f254;
	ld.shared.f32 	%f258, [%r8+56];
	ld.shared.f32 	%f259, [%r71+896];
	fma.rn.f32 	%f260, %f258, %f259, %f257;
	ld.shared.f32 	%f261, [%r8+60];
	ld.shared.f32 	%f262, [%r71+960];
	fma.rn.f32 	%f263, %f261, %f262, %f260;
	bar.sync 	0;
	ld.global.f32 	%f264, [%rd18+64];
	st.shared.f32 	[%r66], %f264;
	add.s32 	%r73, %r67, 16;
	mad.lo.s32 	%r74, %r73, %r31, %r5;
	mul.wide.u32 	%rd22, %r74, 4;
	add.s64 	%rd23, %rd19, %rd22;
	ld.global.f32 	%f265, [%rd23];
	st.shared.f32 	[%r72], %f265;
	bar.sync 	0;
	ld.shared.f32 	%f266, [%r8];
	ld.shared.f32 	%f267, [%r71];
	fma.rn.f32 	%f268, %f266, %f267, %f263;
	ld.shared.f32 	%f269, [%r8+4];
	ld.shared.f32 	%f270, [%r71+64];
	fma.rn.f32 	%f271, %f269, %f270, %f268;
	ld.shared.f32 	%f272, [%r8+8];
	ld.shared.f32 	%f273, [%r71+128];
	fma.rn.f32 	%f274, %f272, %f273, %f271;
	ld.shared.f32 	%f275, [%r8+12];
	ld.shared.f32 	%f276, [%r71+192];
	fma.rn.f32 	%f277, %f275, %f276, %f274;
	ld.shared.f32 	%f278, [%r8+16];
	ld.shared.f32 	%f279, [%r71+256];
	fma.rn.f32 	%f280, %f278, %f279, %f277;
	ld.shared.f32 	%f281, [%r8+20];
	ld.shared.f32 	%f282, [%r71+320];
	fma.rn.f32 	%f283, %f281, %f282, %f280;
	ld.shared.f32 	%f284, [%r8+24];
	ld.shared.f32 	%f285, [%r71+384];
	fma.rn.f32 	%f286, %f284, %f285, %f283;
	ld.shared.f32 	%f287, [%r8+28];
	ld.shared.f32 	%f288, [%r71+448];
	fma.rn.f32 	%f289, %f287, %f288, %f286;
	ld.shared.f32 	%f290, [%r8+32];
	ld.shared.f32 	%f291, [%r71+512];
	fma.rn.f32 	%f292, %f290, %f291, %f289;
	ld.shared.f32 	%f293, [%r8+36];
	ld.shared.f32 	%f294, [%r71+576];
	fma.rn.f32 	%f295, %f293, %f294, %f292;
	ld.shared.f32 	%f296, [%r8+40];
	ld.shared.f32 	%f297, [%r71+640];
	fma.rn.f32 	%f298, %f296, %f297, %f295;
	ld.shared.f32 	%f299, [%r8+44];
	ld.shared.f32 	%f300, [%r71+704];
	fma.rn.f32 	%f301, %f299, %f300, %f298;
	ld.shared.f32 	%f302, [%r8+48];
	ld.shared.f32 	%f303, [%r71+768];
	fma.rn.f32 	%f304, %f302, %f303, %f301;
	ld.shared.f32 	%f305, [%r8+52];
	ld.shared.f32 	%f306, [%r71+832];
	fma.rn.f32 	%f307, %f305, %f306, %f304;
	ld.shared.f32 	%f308, [%r8+56];
	ld.shared.f32 	%f309, [%r71+896];
	fma.rn.f32 	%f310, %f308, %f309, %f307;
	ld.shared.f32 	%f311, [%r8+60];
	ld.shared.f32 	%f312, [%r71+960];
	fma.rn.f32 	%f367, %f311, %f312, %f310;
	bar.sync 	0;
	add.s32 	%r103, %r103, 2;
$L__BB0_7:
	and.b32  	%r75, %r6, 1;
	setp.eq.b32 	%p6, %r75, 1;
	not.pred 	%p7, %p6;
	@%p7 bra 	$L__BB0_9;
	ld.param.u64 	%rd38, [_Z21matrix_mul_shared_memPfS_S_i_param_1];
	ld.param.u64 	%rd35, [_Z21matrix_mul_shared_memPfS_S_i_param_0];
	shl.b32 	%r76, %r103, 4;
	mad.lo.s32 	%r81, %r31, %r3, %r1;
	add.s32 	%r82, %r81, %r76;
	cvta.to.global.u64 	%rd24, %rd35;
	mul.wide.s32 	%rd25, %r82, 4;
	add.s64 	%rd26, %rd24, %rd25;
	ld.global.f32 	%f313, [%rd26];
	shl.b32 	%r83, %r1, 2;
	add.s32 	%r84, %r8, %r83;
	st.shared.f32 	[%r84], %f313;
	add.s32 	%r85, %r76, %r2;
	mad.lo.s32 	%r86, %r85, %r31, %r5;
	cvta.to.global.u64 	%rd27, %rd38;
	mul.wide.u32 	%rd28, %r86, 4;
	add.s64 	%rd29, %rd27, %rd28;
	ld.global.f32 	%f314, [%rd29];
	mov.u32 	%r88, _ZZ21matrix_mul_shared_memPfS_S_iE3B_d;
	add.s32 	%r89, %r88, %r83;
	add.s32 	%r90, %r89, %r39;
	st.shared.f32 	[%r90], %f314;
	bar.sync 	0;
	ld.shared.f32 	%f315, [%r8];
	ld.shared.f32 	%f316, [%r89];
	fma.rn.f32 	%f317, %f315, %f316, %f367;
	ld.shared.f32 	%f318, [%r8+4];
	ld.shared.f32 	%f319, [%r89+64];
	fma.rn.f32 	%f320, %f318, %f319, %f317;
	ld.shared.f32 	%f321, [%r8+8];
	ld.shared.f32 	%f322, [%r89+128];
	fma.rn.f32 	%f323, %f321, %f322, %f320;
	ld.shared.f32 	%f324, [%r8+12];
	ld.shared.f32 	%f325, [%r89+192];
	fma.rn.f32 	%f326, %f324, %f325, %f323;
	ld.shared.f32 	%f327, [%r8+16];
	ld.shared.f32 	%f328, [%r89+256];
	fma.rn.f32 	%f329, %f327, %f328, %f326;
	ld.shared.f32 	%f330, [%r8+20];
	ld.shared.f32 	%f331, [%r89+320];
	fma.rn.f32 	%f332, %f330, %f331, %f329;
	ld.shared.f32 	%f333, [%r8+24];
	ld.shared.f32 	%f334, [%r89+384];
	fma.rn.f32 	%f335, %f333, %f334, %f332;
	ld.shared.f32 	%f336, [%r8+28];
	ld.shared.f32 	%f337, [%r89+448];
	fma.rn.f32 	%f338, %f336, %f337, %f335;
	ld.shared.f32 	%f339, [%r8+32];
	ld.shared.f32 	%f340, [%r89+512];
	fma.rn.f32 	%f341, %f339, %f340, %f338;
	ld.shared.f32 	%f342, [%r8+36];
	ld.shared.f32 	%f343, [%r89+576];
	fma.rn.f32 	%f344, %f342, %f343, %f341;
	ld.shared.f32 	%f345, [%r8+40];
	ld.shared.f32 	%f346, [%r89+640];
	fma.rn.f32 	%f347, %f345, %f346, %f344;
	ld.shared.f32 	%f348, [%r8+44];
	ld.shared.f32 	%f349, [%r89+704];
	fma.rn.f32 	%f350, %f348, %f349, %f347;
	ld.shared.f32 	%f351, [%r8+48];
	ld.shared.f32 	%f352, [%r89+768];
	fma.rn.f32 	%f353, %f351, %f352, %f350;
	ld.shared.f32 	%f354, [%r8+52];
	ld.shared.f32 	%f355, [%r89+832];
	fma.rn.f32 	%f356, %f354, %f355, %f353;
	ld.shared.f32 	%f357, [%r8+56];
	ld.shared.f32 	%f358, [%r89+896];
	fma.rn.f32 	%f359, %f357, %f358, %f356;
	ld.shared.f32 	%f360, [%r8+60];
	ld.shared.f32 	%f361, [%r89+960];
	fma.rn.f32 	%f367, %f360, %f361, %f359;
	bar.sync 	0;
$L__BB0_9:
	ld.param.u64 	%rd39, [_Z21matrix_mul_shared_memPfS_S_i_param_2];
	cvta.to.global.u64 	%rd30, %rd39;
	mad.lo.s32 	%r95, %r31, %r3, %r5;
	mul.wide.s32 	%rd31, %r95, 4;
	add.s64 	%rd32, %rd30, %rd31;
	st.global.f32 	[%rd32], %f367;
	ret;

}


// ===== COMPILED SASS (sm_100) =====

	.target	sm_100

	.elftype	@"ET_EXEC"


//--------------------- .note.nv.tkinfo           --------------------------
	.section	.note.nv.tkinfo,"",@"SHT_NOTE"
	.sectionflags	@"SHF_NOTE_NV_TKINFO"
	.tkinfo
        /*0018*/ 	.word	0x00000002
        /*0030*/ 	.string	""
        /*0030*/ 	.string	"ptxas"
        /*0030*/ 	.string	"Cuda compilation tools, release 13.0, V13.0.88"
        /*0030*/ 	.string	"Build cuda_13.0.r13.0/compiler.36424714_0"
        /*0030*/ 	.string	"-arch sm_100 -m 64 "



//--------------------- .note.nv.cuinfo           --------------------------
	.section	.note.nv.cuinfo,"",@"SHT_NOTE"
	.sectionflags	@"SHF_NOTE_NV_CUINFO"
        /*0018*/ 	.short	0x0002
        /*001a*/ 	.short	0x0064
        /*001c*/ 	.short	0x0082
	.zero		2


//--------------------- .nv.info                  --------------------------
	.section	.nv.info,"",@"SHT_CUDA_INFO"
	.align	4


	//----- nvinfo : EIATTR_REGCOUNT
	.align		4
        /*0000*/ 	.byte	0x04, 0x2f
        /*0002*/ 	.short	(.L_1 - .L_0)
	.align		4
.L_0:
        /*0004*/ 	.word	index@(_Z21matrix_mul_shared_memPfS_S_i)
        /*0008*/ 	.word	0x00000028


	//----- nvinfo : EIATTR_FRAME_SIZE
	.align		4
.L_1:
        /*000c*/ 	.byte	0x04, 0x11
        /*000e*/ 	.short	(.L_3 - .L_2)
	.align		4
.L_2:
        /*0010*/ 	.word	index@(_Z21matrix_mul_shared_memPfS_S_i)
        /*0014*/ 	.word	0x00000000


	//----- nvinfo : EIATTR_MIN_STACK_SIZE
	.align		4
.L_3:
        /*0018*/ 	.byte	0x04, 0x12
        /*001a*/ 	.short	(.L_5 - .L_4)
	.align		4
.L_4:
        /*001c*/ 	.word	index@(_Z21matrix_mul_shared_memPfS_S_i)
        /*0020*/ 	.word	0x00000000
.L_5:


//--------------------- .nv.compat                --------------------------
	.section	.nv.compat,"",@"SHT_CUDA_COMPAT_INFO"
	.align	4
        /*0000*/ 	.byte	0x02, 0x09, 0x00, 0x00, 0x02, 0x02, 0x01, 0x00, 0x02, 0x05, 0x05, 0x00, 0x03, 0x07, 0x01, 0x01
        /*0010*/ 	.byte	0x02, 0x03, 0x00, 0x00, 0x02, 0x06, 0x01, 0x00, 0x04, 0x0b, 0x08, 0x00, 0x09, 0x00, 0x00, 0x00
        /*0020*/ 	.byte	0x00, 0x00, 0x00, 0x00


//--------------------- .nv.info._Z21matrix_mul_shared_memPfS_S_i --------------------------
	.section	.nv.info._Z21matrix_mul_shared_memPfS_S_i,"",@"SHT_CUDA_INFO"
	.sectionflags	@""
	.align	4


	//----- nvinfo : EIATTR_CUDA_API_VERSION
	.align		4
        /*0000*/ 	.byte	0x04, 0x37
        /*0002*/ 	.short	(.L_7 - .L_6)
.L_6:
        /*0004*/ 	.word	0x00000082


	//----- nvinfo : EIATTR_KPARAM_INFO
	.align		4
.L_7:
        /*0008*/ 	.byte	0x04, 0x17
        /*000a*/ 	.short	(.L_9 - .L_8)
.L_8:
        /*000c*/ 	.word	0x00000000
        /*0010*/ 	.short	0x0003
        /*0012*/ 	.short	0x0018
        /*0014*/ 	.byte	0x00, 0xf0, 0x11, 0x00


	//----- nvinfo : EIATTR_KPARAM_INFO
	.align		4
.L_9:
        /*0018*/ 	.byte	0x04, 0x17
        /*001a*/ 	.short	(.L_11 - .L_10)
.L_10:
        /*001c*/ 	.word	0x00000000
        /*0020*/ 	.short	0x0002
        /*0022*/ 	.short	0x0010
        /*0024*/ 	.byte	0x00, 0xf5, 0x21, 0x00


	//----- nvinfo : EIATTR_KPARAM_INFO
	.align		4
.L_11:
        /*0028*/ 	.byte	0x04, 0x17
        /*002a*/ 	.short	(.L_13 - .L_12)
.L_12:
        /*002c*/ 	.word	0x00000000
        /*0030*/ 	.short	0x0001
        /*0032*/ 	.short	0x0008
        /*0034*/ 	.byte	0x00, 0xf5, 0x21, 0x00


	//----- nvinfo : EIATTR_KPARAM_INFO
	.align		4
.L_13:
        /*0038*/ 	.byte	0x04, 0x17
        /*003a*/ 	.short	(.L_15 - .L_14)
.L_14:
        /*003c*/ 	.word	0x00000000
        /*0040*/ 	.short	0x0000
        /*0042*/ 	.short	0x0000
        /*0044*/ 	.byte	0x00, 0xf5, 0x21, 0x00


	//----- nvinfo : EIATTR_SPARSE_MMA_MASK
	.align		4
.L_15:
        /*0048*/ 	.byte	0x03, 0x50
        /*004a*/ 	.short	0x0000


	//----- nvinfo : EIATTR_MAXREG_COUNT
	.align		4
        /*004c*/ 	.byte	0x03, 0x1b
        /*004e*/ 	.short	0x00ff


	//----- nvinfo : EIATTR_NUM_BARRIERS
	.align		4
        /*0050*/ 	.byte	0x02, 0x4c
        /*0052*/ 	.byte	0x01
	.zero		1


	//----- nvinfo : EIATTR_MERCURY_ISA_VERSION
	.align		4
        /*0054*/ 	.byte	0x03, 0x5f
        /*0056*/ 	.short	0x0101


	//----- nvinfo : EIATTR_VRC_CTA_INIT_COUNT
	.align		4
        /*0058*/ 	.byte	0x02, 0x4a
	.zero		1
	.zero		1


	//----- nvinfo : EIATTR_EXIT_INSTR_OFFSETS
	.align		4
        /*005c*/ 	.byte	0x04, 0x1c
        /*005e*/ 	.short	(.L_17 - .L_16)


	//   ....[0]....
.L_16:
        /*0060*/ 	.word	0x00001890


	//----- nvinfo : EIATTR_CBANK_PARAM_SIZE
	.align		4
.L_17:
        /*0064*/ 	.byte	0x03, 0x19
        /*0066*/ 	.short	0x001c


	//----- nvinfo : EIATTR_PARAM_CBANK
	.align		4
        /*0068*/ 	.byte	0x04, 0x0a
        /*006a*/ 	.short	(.L_19 - .L_18)
	.align		4
.L_18:
        /*006c*/ 	.word	index@(.nv.constant0._Z21matrix_mul_shared_memPfS_S_i)
        /*0070*/ 	.short	0x0380
        /*0072*/ 	.short	0x001c


	//----- nvinfo : EIATTR_SW_WAR
	.align		4
.L_19:
        /*0074*/ 	.byte	0x04, 0x36
        /*0076*/ 	.short	(.L_21 - .L_20)
.L_20:
        /*0078*/ 	.word	0x00000008
.L_21:


//--------------------- .nv.callgraph             --------------------------
	.section	.nv.callgraph,"",@"SHT_CUDA_CALLGRAPH"
	.align	4
	.sectionentsize	8
	.align		4
        /*0000*/ 	.word	0x00000000
	.align		4
        /*0004*/ 	.word	0xffffffff
	.align		4
        /*0008*/ 	.word	0x00000000
	.align		4
        /*000c*/ 	.word	0xfffffffe
	.align		4
        /*0010*/ 	.word	0x00000000
	.align		4
        /*0014*/ 	.word	0xfffffffd
	.align		4
        /*0018*/ 	.word	0x00000000
	.align		4
        /*001c*/ 	.word	0xfffffffc


//--------------------- .text._Z21matrix_mul_shared_memPfS_S_i --------------------------
	.section	.text._Z21matrix_mul_shared_memPfS_S_i,"ax",@progbits
	.align	128
        .global         _Z21matrix_mul_shared_memPfS_S_i
        .type           _Z21matrix_mul_shared_memPfS_S_i,@function
        .size           _Z21matrix_mul_shared_memPfS_S_i,(.L_x_5 - _Z21matrix_mul_shared_memPfS_S_i)
        .other          _Z21matrix_mul_shared_memPfS_S_i,@"STO_CUDA_ENTRY STV_DEFAULT"
_Z21matrix_mul_shared_memPfS_S_i:
.text._Z21matrix_mul_shared_memPfS_S_i:
[----:B------:R-:W-:Y:S08]  /*0000*/  LDC R1, c[0x0][0x37c] ;  /* 0x0000df00ff017b82 */ /* 0x000ff00000000800 */
[----:B------:R-:W0:Y:S01]  /*0010*/  LDC R5, c[0x0][0x398] ;  /* 0x0000e600ff057b82 */ /* 0x000e220000000800 */
[----:B------:R-:W1:Y:S01]  /*0020*/  S2R R6, SR_CTAID.Y ;  /* 0x0000000000067919 */ /* 0x000e620000002600 */
[----:B------:R-:W2:Y:S01]  /*0030*/  LDCU.64 UR8, c[0x0][0x358] ;  /* 0x00006b00ff0877ac */ /* 0x000ea20008000a00 */
[----:B------:R-:W-:Y:S01]  /*0040*/  HFMA2 R31, -RZ, RZ, 0, 0 ;  /* 0x00000000ff1f7431 */ /* 0x000fe200000001ff */
[----:B------:R-:W1:Y:S01]  /*0050*/  S2R R3, SR_TID.Y ;  /* 0x0000000000037919 */ /* 0x000e620000002200 */
[----:B------:R-:W3:Y:S01]  /*0060*/  S2R R11, SR_CTAID.X ;  /* 0x00000000000b7919 */ /* 0x000ee20000002500 */
[----:B------:R-:W3:Y:S01]  /*0070*/  S2R R2, SR_TID.X ;  /* 0x0000000000027919 */ /* 0x000ee20000002100 */
[----:B0-----:R-:W-:-:S02]  /*0080*/  ISETP.GE.AND P0, PT, R5, 0x10, PT ;  /* 0x000000100500780c */ /* 0x001fc40003f06270 */
[----:B------:R-:W-:-:S04]  /*0090*/  SHF.R.S32.HI R0, RZ, 0x1f, R5 ;  /* 0x0000001fff007819 */ /* 0x000fc80000011405 */
[----:B------:R-:W-:Y:S02]  /*00a0*/  LEA.HI R0, R0, R5, RZ, 0x4 ;  /* 0x0000000500007211 */ /* 0x000fe400078f20ff */
[----:B-1----:R-:W-:Y:S02]  /*00b0*/  LEA R6, R6, R3, 0x4 ;  /* 0x0000000306067211 */ /* 0x002fe400078e20ff */
[----:B---3--:R-:W-:-:S03]  /*00c0*/  LEA R4, R11, R2, 0x4 ;  /* 0x000000020b047211 */ /* 0x008fc600078e20ff */
[----:B--2---:R-:W-:Y:S05]  /*00d0*/  @!P0 BRA `(.L_x_0) ;  /* 0x0000001400dc8947 */ /* 0x004fea0003800000 */
[----:B------:R-:W0:Y:S01]  /*00e0*/  S2UR UR6, SR_CgaCtaId ;  /* 0x00000000000679c3 */ /* 0x000e220000008800 */
[----:B------:R-:W-:Y:S01]  /*00f0*/  SHF.R.S32.HI R29, RZ, 0x4, R0 ;  /* 0x00000004ff1d7819 */ /* 0x000fe20000011400 */
[----:B------:R-:W-:Y:S01]  /*0100*/  UMOV UR4, 0x400 ;  /* 0x0000040000047882 */ /* 0x000fe20000000000 */
[----:B------:R-:W-:Y:S01]  /*0110*/  IMAD R21, R6, R5, R2 ;  /* 0x0000000506157224 */ /* 0x000fe200078e0202 */
[----:B------:R-:W-:Y:S02]  /*0120*/  MOV R31, RZ ;  /* 0x000000ff001f7202 */ /* 0x000fe40000000f00 */
[----:B------:R-:W-:-:S04]  /*0130*/  IADD3 R0, PT, PT, R29, -0x1, RZ ;  /* 0xffffffff1d007810 */ /* 0x000fc80007ffe0ff */
[----:B------:R-:W-:Y:S02]  /*0140*/  ISETP.GE.U32.AND P0, PT, R0, 0x3, PT ;  /* 0x000000030000780c */ /* 0x000fe40003f06070 */
[----:B------:R-:W-:Y:S01]  /*0150*/  MOV R0, RZ ;  /* 0x000000ff00007202 */ /* 0x000fe20000000f00 */
[----:B0-----:R-:W-:-:S06]  /*0160*/  ULEA UR5, UR6, UR4, 0x18 ;  /* 0x0000000406057291 */ /* 0x001fcc000f8ec0ff */
[----:B------:R-:W-:-:S04]  /*0170*/  LEA R7, R3, UR5, 0x6 ;  /* 0x0000000503077c11 */ /* 0x000fc8000f8e30ff */
[----:B------:R-:W-:Y:S05]  /*0180*/  @!P0 BRA `(.L_x_1) ;  /* 0x0000000c002c8947 */ /* 0x000fea0003800000 */
[C---:B------:R-:W-:Y:S01]  /*0190*/  IADD3 R0, PT, PT, R3.reuse, 0x30, RZ ;  /* 0x0000003003007810 */ /* 0x040fe20007ffe0ff */
[----:B------:R-:W-:Y:S01]  /*01a0*/  UIADD3 UR5, UPT, UPT, UR4, 0x400, URZ ;  /* 0x0000040004057890 */ /* 0x000fe2000fffe0ff */
[C---:B------:R-:W-:Y:S01]  /*01b0*/  IADD3 R8, PT, PT, R3.reuse, 0x20, RZ ;  /* 0x0000002003087810 */ /* 0x040fe20007ffe0ff */
[CCC-:B------:R-:W-:Y:S01]  /*01c0*/  IMAD R24, R3.reuse, R5.reuse, R2.reuse ;  /* 0x0000000503187224 */ /* 0x1c0fe200078e0202 */
[----:B------:R-:W-:Y:S01]  /*01d0*/  IADD3 R9, PT, PT, R3, 0x10, RZ ;  /* 0x0000001003097810 */ /* 0x000fe20007ffe0ff */
[-CC-:B------:R-:W-:Y:S01]  /*01e0*/  IMAD R0, R0, R5.reuse, R2.reuse ;  /* 0x0000000500007224 */ /* 0x180fe200078e0202 */
[----:B------:R-:W-:Y:S01]  /*01f0*/  ULEA UR5, UR6, UR5, 0x18 ;  /* 0x0000000506057291 */ /* 0x000fe2000f8ec0ff */
[-CC-:B------:R-:W-:Y:S02]  /*0200*/  IMAD R8, R8, R5.reuse, R2.reuse ;  /* 0x0000000508087224 */ /* 0x180fe400078e0202 */
[----:B------:R-:W-:Y:S02]  /*0210*/  HFMA2 R31, -RZ, RZ, 0, 0 ;  /* 0x00000000ff1f7431 */ /* 0x000fe400000001ff */
[----:B------:R-:W-:Y:S01]  /*0220*/  IMAD R9, R9, R5, R2 ;  /* 0x0000000509097224 */ /* 0x000fe200078e0202 */
[----:B------:R-:W-:-:S02]  /*0230*/  LEA R30, R11, R0, 0x4 ;  /* 0x000000000b1e7211 */ /* 0x000fc400078e20ff */
[----:B------:R-:W-:Y:S02]  /*0240*/  LOP3.LUT R0, R29, 0x7fffffc, RZ, 0xc0, !PT ;  /* 0x07fffffc1d007812 */ /* 0x000fe400078ec0ff */
[----:B------:R-:W-:Y:S02]  /*0250*/  LEA R22, R2, UR5, 0x2 ;  /* 0x0000000502167c11 */ /* 0x000fe4000f8e10ff */
[C---:B------:R-:W-:Y:S02]  /*0260*/  LEA R24, R11.reuse, R24, 0x4 ;  /* 0x000000180b187211 */ /* 0x040fe400078e20ff */
[C---:B------:R-:W-:Y:S02]  /*0270*/  LEA R28, R11.reuse, R8, 0x4 ;  /* 0x000000080b1c7211 */ /* 0x040fe400078e20ff */
[----:B------:R-:W-:Y:S02]  /*0280*/  LEA R26, R11, R9, 0x4 ;  /* 0x000000090b1a7211 */ /* 0x000fe400078e20ff */
[----:B------:R-:W-:-:S02]  /*0290*/  MOV R27, R21 ;  /* 0x00000015001b7202 */ /* 0x000fc40000000f00 */
[----:B------:R-:W-:Y:S02]  /*02a0*/  LEA R23, R2, R7, 0x2 ;  /* 0x0000000702177211 */ /* 0x000fe400078e10ff */
[----:B------:R-:W-:Y:S02]  /*02b0*/  IADD3 R25, PT, PT, -R0, RZ, RZ ;  /* 0x000000ff00197210 */ /* 0x000fe40007ffe1ff */
[----:B------:R-:W-:-:S07]  /*02c0*/  LEA R20, R3, R22, 0x6 ;  /* 0x0000001603147211 */ /* 0x000fce00078e30ff */
.L_x_2:
[----:B------:R-:W0:Y:S08]  /*02d0*/  LDC.64 R16, c[0x0][0x380] ;  /* 0x0000e000ff107b82 */ /* 0x000e300000000a00 */
[----:B------:R-:W1:Y:S01]  /*02e0*/  LDC.64 R18, c[0x0][0x388] ;  /* 0x0000e200ff127b82 */ /* 0x000e620000000a00 */
[----:B0-----:R-:W-:-:S05]  /*02f0*/  IMAD.WIDE R16, R27, 0x4, R16 ;  /* 0x000000041b107825 */ /* 0x001fca00078e0210 */
[----:B------:R-:W2:Y:S01]  /*0300*/  LDG.E R10, desc[UR8][R16.64] ;  /* 0x00000008100a7981 */ /* 0x000ea2000c1e1900 */
[----:B-1----:R-:W-:-:S05]  /*0310*/  IMAD.WIDE.U32 R8, R24, 0x4, R18 ;  /* 0x0000000418087825 */ /* 0x002fca00078e0012 */
[----:B------:R-:W3:Y:S04]  /*0320*/  LDG.E R35, desc[UR8][R8.64] ;  /* 0x0000000808237981 */ /* 0x000ee8000c1e1900 */
[----:B--2---:R-:W-:Y:S04]  /*0330*/  STS [R23], R10 ;  /* 0x0000000a17007388 */ /* 0x004fe80000000800 */
[----:B---3--:R-:W-:Y:S01]  /*0340*/  STS [R20], R35 ;  /* 0x0000002314007388 */ /* 0x008fe20000000800 */
[----:B------:R-:W-:Y:S06]  /*0350*/  BAR.SYNC.DEFER_BLOCKING 0x0 ;  /* 0x0000000000007b1d */ /* 0x000fec0000010000 */
[----:B------:R-:W-:Y:S04]  /*0360*/  LDS R11, [R22] ;  /* 0x00000000160b7984 */ /* 0x000fe80000000800 */
[----:B------:R-:W0:Y:S04]  /*0370*/  LDS.128 R12, [R7] ;  /* 0x00000000070c7984 */ /* 0x000e280000000c00 */
[----:B------:R-:W1:Y:S04]  /*0380*/  LDS R37, [R22+0x40] ;  /* 0x0000400016257984 */ /* 0x000e680000000800 */
[----:B------:R-:W2:Y:S01]  /*0390*/  LDS R33, [R22+0x80] ;  /* 0x0000800016217984 */ /* 0x000ea20000000800 */
[----:B0-----:R-:W-:-:S03]  /*03a0*/  FFMA R32, R12, R11, R31 ;  /* 0x0000000b0c207223 */ /* 0x001fc6000000001f */
[----:B------:R-:W0:Y:S01]  /*03b0*/  LDS R12, [R22+0xc0] ;  /* 0x0000c000160c7984 */ /* 0x000e220000000800 */
[----:B-1----:R-:W-:-:S03]  /*03c0*/  FFMA R34, R37, R13, R32 ;  /* 0x0000000d25227223 */ /* 0x002fc60000000020 */
[----:B------:R-:W-:Y:S04]  /*03d0*/  LDS R13, [R22+0x100] ;  /* 0x00010000160d7984 */ /* 0x000fe80000000800 */
[----:B------:R-:W1:Y:S04]  /*03e0*/  LDS.128 R8, [R7+0x10] ;  /* 0x0000100007087984 */ /* 0x000e680000000c00 */
[----:B------:R-:W3:Y:S04]  /*03f0*/  LDS R32, [R22+0x140] ;  /* 0x0001400016207984 */ /* 0x000ee80000000800 */
[----:B------:R-:W4:Y:S01]  /*0400*/  LDS R31, [R22+0x180] ;  /* 0x00018000161f7984 */ /* 0x000f220000000800 */
[----:B--2---:R-:W-:-:S03]  /*0410*/  FFMA R33, R33, R14, R34 ;  /* 0x0000000e21217223 */ /* 0x004fc60000000022 */
[----:B------:R-:W-:Y:S04]  /*0420*/  LDS R37, [R22+0x340] ;  /* 0x0003400016257984 */ /* 0x000fe80000000800 */
[----:B------:R-:W-:Y:S01]  /*0430*/  LDS R34, [R22+0x3c0] ;  /* 0x0003c00016227984 */ /* 0x000fe20000000800 */
[----:B0-----:R-:W-:-:S03]  /*0440*/  FFMA R15, R12, R15, R33 ;  /* 0x0000000f0c0f7223 */ /* 0x001fc60000000021 */
[----:B------:R-:W-:Y:S01]  /*0450*/  LDS R33, [R22+0x240] ;  /* 0x0002400016217984 */ /* 0x000fe20000000800 */
[----:B-1----:R-:W-:-:S03]  /*0460*/  FFMA R13, R8, R13, R15 ;  /* 0x0000000d080d7223 */ /* 0x002fc6000000000f */
[----:B------:R-:W0:Y:S01]  /*0470*/  LDS R8, [R22+0x1c0] ;  /* 0x0001c00016087984 */ /* 0x000e220000000800 */
[----:B---3--:R-:W-:-:S03]  /*0480*/  FFMA R32, R32, R9, R13 ;  /* 0x0000000920207223 */ /* 0x008fc6000000000d */
[----:B------:R-:W-:Y:S04]  /*0490*/  LDS R9, [R22+0x200] ;  /* 0x0002000016097984 */ /* 0x000fe80000000800 */
[----:B------:R-:W1:Y:S01]  /*04a0*/  LDS.128 R12, [R7+0x20] ;  /* 0x00002000070c7984 */ /* 0x000e620000000c00 */
[----:B----4-:R-:W-:-:S03]  /*04b0*/  FFMA R31, R31, R10, R32 ;  /* 0x0000000a1f1f7223 */ /* 0x010fc60000000020 */
[----:B------:R-:W2:Y:S04]  /*04c0*/  LDS R32, [R22+0x280] ;  /* 0x0002800016207984 */ /* 0x000ea80000000800 */
[----:B------:R-:W3:Y:S01]  /*04d0*/  LDS R10, [R22+0x2c0] ;  /* 0x0002c000160a7984 */ /* 0x000ee20000000800 */
[----:B0-----:R-:W-:-:S03]  /*04e0*/  FFMA R11, R8, R11, R31 ;  /* 0x0000000b080b7223 */ /* 0x001fc6000000001f */
[----:B------:R-:W-:Y:S01]  /*04f0*/  LDS R31, [R22+0x380] ;  /* 0x00038000161f7984 */ /* 0x000fe20000000800 */
[----:B-1----:R-:W-:-:S03]  /*0500*/  FFMA R12, R12, R9, R11 ;  /* 0x000000090c0c7223 */ /* 0x002fc6000000000b */
[----:B------:R-:W-:Y:S01]  /*0510*/  LDS R9, [R22+0x300] ;  /* 0x0003000016097984 */ /* 0x000fe20000000800 */
[----:B------:R-:W-:-:S04]  /*0520*/  FFMA R13, R33, R13, R12 ;  /* 0x0000000d210d7223 */ /* 0x000fc8000000000c */
[----:B--2---:R-:W-:-:S04]  /*0530*/  FFMA R13, R32, R14, R13 ;  /* 0x0000000e200d7223 */ /* 0x004fc8000000000d */
[----:B---3--:R-:W-:Y:S02]  /*0540*/  FFMA R11, R10, R15, R13 ;  /* 0x0000000f0a0b7223 */ /* 0x008fe4000000000d */
[----:B------:R-:W0:Y:S01]  /*0550*/  LDS.128 R12, [R7+0x30] ;  /* 0x00003000070c7984 */ /* 0x000e220000000c00 */
[----:B------:R-:W-:Y:S01]  /*0560*/  IMAD.WIDE.U32 R32, R26, 0x4, R18 ;  /* 0x000000041a207825 */ /* 0x000fe200078e0012 */
[----:B------:R-:W-:Y:S06]  /*0570*/  BAR.SYNC.DEFER_BLOCKING 0x0 ;  /* 0x0000000000007b1d */ /* 0x000fec0000010000 */
[----:B------:R-:W2:Y:S04]  /*0580*/  LDG.E R33, desc[UR8][R32.64] ;  /* 0x0000000820217981 */ /* 0x000ea8000c1e1900 */
[----:B------:R-:W3:Y:S01]  /*0590*/  LDG.E R32, desc[UR8][R16.64+0x40] ;  /* 0x0000400810207981 */ /* 0x000ee2000c1e1900 */
[----:B0-----:R-:W-:-:S04]  /*05a0*/  FFMA R12, R12, R9, R11 ;  /* 0x000000090c0c7223 */ /* 0x001fc8000000000b */
[----:B------:R-:W-:-:S04]  /*05b0*/  FFMA R36, R37, R13, R12 ;  /* 0x0000000d25247223 */ /* 0x000fc8000000000c */
[----:B------:R-:W-:-:S04]  /*05c0*/  FFMA R31, R31, R14, R36 ;  /* 0x0000000e1f1f7223 */ /* 0x000fc80000000024 */
[----:B------:R-:W-:Y:S01]  /*05d0*/  FFMA R15, R34, R15, R31 ;  /* 0x0000000f220f7223 */ /* 0x000fe2000000001f */
[----:B---3--:R-:W-:Y:S04]  /*05e0*/  STS [R23], R32 ;  /* 0x0000002017007388 */ /* 0x008fe80000000800 */
[----:B--2---:R-:W-:Y:S01]  /*05f0*/  STS [R20], R33 ;  /* 0x0000002114007388 */ /* 0x004fe20000000800 */
[----:B------:R-:W-:Y:S06]  /*0600*/  BAR.SYNC.DEFER_BLOCKING 0x0 ;  /* 0x0000000000007b1d */ /* 0x000fec0000010000 */
[----:B------:R-:W-:Y:S04]  /*0610*/  LDS R35, [R22] ;  /* 0x0000000016237984 */ /* 0x000fe80000000800 */
[----:B------:R-:W0:Y:S04]  /*0620*/  LDS.128 R8, [R7] ;  /* 0x0000000007087984 */ /* 0x000e280000000c00 */
[----:B------:R-:W1:Y:S04]  /*0630*/  LDS R12, [R22+0x40] ;  /* 0x00004000160c7984 */ /* 0x000e680000000800 */
[----:B------:R-:W2:Y:S04]  /*0640*/  LDS R31, [R22+0x80] ;  /* 0x00008000161f7984 */ /* 0x000ea80000000800 */
[----:B------:R-:W-:Y:S04]  /*0650*/  LDS R32, [R22+0x140] ;  /* 0x0001400016207984 */ /* 0x000fe80000000800 */
[----:B------:R-:W-:Y:S04]  /*0660*/  LDS R33, [R22+0x180] ;  /* 0x0001800016217984 */ /* 0x000fe80000000800 */
[----:B------:R-:W-:Y:S01]  /*0670*/  LDS R37, [R22+0x340] ;  /* 0x0003400016257984 */ /* 0x000fe20000000800 */
[----:B0-----:R-:W-:-:S03]  /*0680*/  FFMA R15, R8, R35, R15 ;  /* 0x00000023080f7223 */ /* 0x001fc6000000000f */
[----:B------:R-:W0:Y:S01]  /*0690*/  LDS R8, [R22+0xc0] ;  /* 0x0000c00016087984 */ /* 0x000e220000000800 */
[----:B-1----:R-:W-:-:S03]  /*06a0*/  FFMA R34, R12, R9, R15 ;  /* 0x000000090c227223 */ /* 0x002fc6000000000f */
[----:B------:R-:W-:Y:S04]  /*06b0*/  LDS R9, [R22+0x100] ;  /* 0x0001000016097984 */ /* 0x000fe80000000800 */
[----:B------:R-:W1:Y:S01]  /*06c0*/  LDS.128 R12, [R7+0x10] ;  /* 0x00001000070c7984 */ /* 0x000e620000000c00 */
[----:B--2---:R-:W-:-:S03]  /*06d0*/  FFMA R31, R31, R10, R34 ;  /* 0x0000000a1f1f7223 */ /* 0x004fc60000000022 */
[----:B------:R-:W-:Y:S01]  /*06e0*/  LDS R34, [R22+0x3c0] ;  /* 0x0003c00016227984 */ /* 0x000fe20000000800 */
[----:B0-----:R-:W-:-:S03]  /*06f0*/  FFMA R11, R8, R11, R31 ;  /* 0x0000000b080b7223 */ /* 0x001fc6000000001f */
[----:B------:R-:W-:Y:S01]  /*0700*/  LDS R31, [R22+0x240] ;  /* 0x00024000161f7984 */ /* 0x000fe20000000800 */
[----:B-1----:R-:W-:-:S03]  /*0710*/  FFMA R9, R12, R9, R11 ;  /* 0x000000090c097223 */ /* 0x002fc6000000000b */
[----:B------:R-:W0:Y:S01]  /*0720*/  LDS R12, [R22+0x1c0] ;  /* 0x0001c000160c7984 */ /* 0x000e220000000800 */
[----:B------:R-:W-:-:S03]  /*0730*/  FFMA R32, R32, R13, R9 ;  /* 0x0000000d20207223 */ /* 0x000fc60000000009 */
[----:B------:R-:W-:Y:S04]  /*0740*/  LDS R13, [R22+0x200] ;  /* 0x00020000160d7984 */ /* 0x000fe80000000800 */
[----:B------:R-:W1:Y:S01]  /*0750*/  LDS.128 R8, [R7+0x20] ;  /* 0x0000200007087984 */ /* 0x000e620000000c00 */
[----:B------:R-:W-:-:S03]  /*0760*/  FFMA R33, R33, R14, R32 ;  /* 0x0000000e21217223 */ /* 0x000fc60000000020 */
[----:B------:R-:W2:Y:S04]  /*0770*/  LDS R32, [R22+0x280] ;  /* 0x0002800016207984 */ /* 0x000ea80000000800 */
[----:B------:R-:W3:Y:S01]  /*0780*/  LDS R14, [R22+0x2c0] ;  /* 0x0002c000160e7984 */ /* 0x000ee20000000800 */
[----:B0-----:R-:W-:-:S04]  /*0790*/  FFMA R15, R12, R15, R33 ;  /* 0x0000000f0c0f7223 */ /* 0x001fc80000000021 */
[----:B-1----:R-:W-:-:S04]  /*07a0*/  FFMA R8, R8, R13, R15 ;  /* 0x0000000d08087223 */ /* 0x002fc8000000000f */
[----:B------:R-:W-:Y:S02]  /*07b0*/  FFMA R9, R31, R9, R8 ;  /* 0x000000091f097223 */ /* 0x000fe40000000008 */
[----:B------:R-:W-:Y:S02]  /*07c0*/  LDS R31, [R22+0x380] ;  /* 0x00038000161f7984 */ /* 0x000fe40000000800 */
[----:B--2---:R-:W-:Y:S02]  /*07d0*/  FFMA R13, R32, R10, R9 ;  /* 0x0000000a200d7223 */ /* 0x004fe40000000009 */
[----:B------:R-:W-:Y:S02]  /*07e0*/  LDS R9, [R22+0x300] ;  /* 0x0003000016097984 */ /* 0x000fe40000000800 */
        /* <DEDUP_REMOVED lines=10> */
[----:B------:R-:W-:Y:S01]  /*0890*/  IMAD.WIDE.U32 R18, R30, 0x4, R18 ;  /* 0x000000041e127825 */ /* 0x000fe200078e0012 */
        /* <DEDUP_REMOVED lines=8> */
[----:B------:R-:W-:Y:S01]  /*0920*/  LDS R34, [R22+0x340] ;  /* 0x0003400016227984 */ /* 0x000fe20000000800 */
[----:B0-----:R-:W-:-:S03]  /*0930*/  FFMA R15, R8, R35, R15 ;  /* 0x00000023080f7223 */ /* 0x001fc6000000000f */
[----:B------:R-:W0:Y:S01]  /*0940*/  LDS R35, [R22+0xc0] ;  /* 0x0000c00016237984 */ /* 0x000e220000000800 */
[----:B-1----:R-:W-:-:S03]  /*0950*/  FFMA R32, R12, R9, R15 ;  /* 0x000000090c207223 */ /* 0x002fc6000000000f */
[----:B------:R-:W-:Y:S04]  /*0960*/  LDS R9, [R22+0x100] ;  /* 0x0001000016097984 */ /* 0x000fe80000000800 */
[----:B------:R-:W1:Y:S04]  /*0970*/  LDS.128 R12, [R7+0x10] ;  /* 0x00001000070c7984 */ /* 0x000e680000000c00 */
[----:B------:R-:W3:Y:S01]  /*0980*/  LDS R8, [R22+0x140] ;  /* 0x0001400016087984 */ /* 0x000ee20000000800 */
[----:B--2---:R-:W-:-:S03]  /*0990*/  FFMA R10, R31, R10, R32 ;  /* 0x0000000a1f0a7223 */ /* 0x004fc60000000020 */
[----:B------:R-:W2:Y:S01]  /*09a0*/  LDS R31, [R22+0x180] ;  /* 0x00018000161f7984 */ /* 0x000ea20000000800 */
[----:B0-----:R-:W-:-:S03]  /*09b0*/  FFMA R11, R35, R11, R10 ;  /* 0x0000000b230b7223 */ /* 0x001fc6000000000a */
[----:B------:R-:W-:Y:S01]  /*09c0*/  LDS R35, [R22+0x240] ;  /* 0x0002400016237984 */ /* 0x000fe20000000800 */
[----:B-1----:R-:W-:-:S03]  /*09d0*/  FFMA R9, R12, R9, R11 ;  /* 0x000000090c097223 */ /* 0x002fc6000000000b */
[----:B------:R-:W0:Y:S01]  /*09e0*/  LDS R12, [R22+0x1c0] ;  /* 0x0001c000160c7984 */ /* 0x000e220000000800 */
[----:B---3--:R-:W-:-:S03]  /*09f0*/  FFMA R32, R8, R13, R9 ;  /* 0x0000000d08207223 */ /* 0x008fc60000000009 */
[----:B------:R-:W1:Y:S04]  /*0a00*/  LDS.128 R8, [R7+0x20] ;  /* 0x0000200007087984 */ /* 0x000e680000000c00 */
[----:B------:R-:W3:Y:S01]  /*0a10*/  LDS R13, [R22+0x280] ;  /* 0x00028000160d7984 */ /* 0x000ee20000000800 */
[----:B--2---:R-:W-:-:S03]  /*0a20*/  FFMA R31, R31, R14, R32 ;  /* 0x0000000e1f1f7223 */ /* 0x004fc60000000020 */
[----:B------:R-:W-:Y:S01]  /*0a30*/  LDS R32, [R22+0x3c0] ;  /* 0x0003c00016207984 */ /* 0x000fe20000000800 */
[----:B0-----:R-:W-:-:S04]  /*0a40*/  FFMA R15, R12, R15, R31 ;  /* 0x0000000f0c0f7223 */ /* 0x001fc8000000001f */
[----:B-1----:R-:W-:Y:S02]  /*0a50*/  FFMA R8, R8, R33, R15 ;  /* 0x0000002108087223 */ /* 0x002fe4000000000f */
[----:B------:R-:W-:Y:S02]  /*0a60*/  LDS R33, [R22+0x380] ;  /* 0x0003800016217984 */ /* 0x000fe40000000800 */
[----:B------:R-:W-:Y:S02]  /*0a70*/  FFMA R12, R35, R9, R8 ;  /* 0x00000009230c7223 */ /* 0x000fe40000000008 */
[----:B------:R-:W0:Y:S02]  /*0a80*/  LDS R8, [R22+0x2c0] ;  /* 0x0002c00016087984 */ /* 0x000e240000000800 */
[----:B---3--:R-:W-:Y:S02]  /*0a90*/  FFMA R9, R13, R10, R12 ;  /* 0x0000000a0d097223 */ /* 0x008fe4000000000c */
[----:B------:R-:W-:Y:S04]  /*0aa0*/  LDS R35, [R22+0x300] ;  /* 0x0003000016237984 */ /* 0x000fe80000000800 */
[----:B------:R-:W1:Y:S01]  /*0ab0*/  LDS.128 R12, [R7+0x30] ;  /* 0x00003000070c7984 */ /* 0x000e620000000c00 */
[----:B------:R-:W-:Y:S06]  /*0ac0*/  BAR.SYNC.DEFER_BLOCKING 0x0 ;  /* 0x0000000000007b1d */ /* 0x000fec0000010000 */
[----:B------:R0:W2:Y:S04]  /*0ad0*/  LDG.E R16, desc[UR8][R16.64+0xc0] ;  /* 0x0000c00810107981 */ /* 0x0000a8000c1e1900 */
[----:B------:R-:W3:Y:S01]  /*0ae0*/  LDG.E R19, desc[UR8][R18.64] ;  /* 0x0000000812137981 */ /* 0x000ee2000c1e1900 */
[----:B0-----:R-:W-:-:S04]  /*0af0*/  FFMA R17, R8, R11, R9 ;  /* 0x0000000b08117223 */ /* 0x001fc80000000009 */
[----:B-1----:R-:W-:-:S04]  /*0b00*/  FFMA R35, R12, R35, R17 ;  /* 0x000000230c237223 */ /* 0x002fc80000000011 */
[----:B------:R-:W-:-:S04]  /*0b10*/  FFMA R34, R34, R13, R35 ;  /* 0x0000000d22227223 */ /* 0x000fc80000000023 */
[----:B------:R-:W-:-:S04]  /*0b20*/  FFMA R33, R33, R14, R34 ;  /* 0x0000000e21217223 */ /* 0x000fc80000000022 */
[----:B------:R-:W-:Y:S01]  /*0b30*/  FFMA R17, R32, R15, R33 ;  /* 0x0000000f20117223 */ /* 0x000fe20000000021 */
[----:B------:R-:W-:-:S04]  /*0b40*/  IADD3 R25, PT, PT, R25, 0x4, RZ ;  /* 0x0000000419197810 */ /* 0x000fc80007ffe0ff */
[----:B------:R-:W-:Y:S02]  /*0b50*/  ISETP.NE.AND P0, PT, R25, RZ, PT ;  /* 0x000000ff1900720c */ /* 0x000fe40003f05270 */
[----:B------:R-:W-:Y:S02]  /*0b60*/  IADD3 R27, PT, PT, R27, 0x40, RZ ;  /* 0x000000401b1b7810 */ /* 0x000fe40007ffe0ff */
[C---:B------:R-:W-:Y:S02]  /*0b70*/  LEA R30, R5.reuse, R30, 0x6 ;  /* 0x0000001e051e7211 */ /* 0x040fe400078e30ff */
[C---:B------:R-:W-:Y:S02]  /*0b80*/  LEA R28, R5.reuse, R28, 0x6 ;  /* 0x0000001c051c7211 */ /* 0x040fe400078e30ff */
[C---:B------:R-:W-:Y:S02]  /*0b90*/  LEA R26, R5.reuse, R26, 0x6 ;  /* 0x0000001a051a7211 */ /* 0x040fe400078e30ff */
[----:B------:R-:W-:Y:S01]  /*0ba0*/  LEA R24, R5, R24, 0x6 ;  /* 0x0000001805187211 */ /* 0x000fe200078e30ff */
[----:B--2---:R-:W-:Y:S04]  /*0bb0*/  STS [R23], R16 ;  /* 0x0000001017007388 */ /* 0x004fe80000000800 */
[----:B---3--:R-:W-:Y:S01]  /*0bc0*/  STS [R20], R19 ;  /* 0x0000001314007388 */ /* 0x008fe20000000800 */
[----:B------:R-:W-:Y:S06]  /*0bd0*/  BAR.SYNC.DEFER_BLOCKING 0x0 ;  /* 0x0000000000007b1d */ /* 0x000fec0000010000 */
[----:B------:R-:W-:Y:S04]  /*0be0*/  LDS R31, [R22] ;  /* 0x00000000161f7984 */ /* 0x000fe80000000800 */
[----:B------:R-:W0:Y:S04]  /*0bf0*/  LDS.128 R8, [R7] ;  /* 0x0000000007087984 */ /* 0x000e280000000c00 */
[----:B------:R-:W1:Y:S04]  /*0c00*/  LDS R36, [R22+0x40] ;  /* 0x0000400016247984 */ /* 0x000e680000000800 */
[----:B------:R-:W2:Y:S04]  /*0c10*/  LDS R37, [R22+0x80] ;  /* 0x0000800016257984 */ /* 0x000ea80000000800 */
[----:B------:R-:W3:Y:S04]  /*0c20*/  LDS R34, [R22+0xc0] ;  /* 0x0000c00016227984 */ /* 0x000ee80000000800 */
[----:B------:R-:W-:Y:S04]  /*0c30*/  LDS R33, [R22+0x100] ;  /* 0x0001000016217984 */ /* 0x000fe80000000800 */
[----:B------:R-:W4:Y:S04]  /*0c40*/  LDS.128 R12, [R7+0x10] ;  /* 0x00001000070c7984 */ /* 0x000f280000000c00 */
[----:B------:R-:W5:Y:S04]  /*0c50*/  LDS R32, [R22+0x140] ;  /* 0x0001400016207984 */ /* 0x000f680000000800 */
[----:B------:R-:W5:Y:S01]  /*0c60*/  LDS R35, [R22+0x180] ;  /* 0x0001800016237984 */ /* 0x000f620000000800 */
[----:B0-----:R-:W-:-:S03]  /*0c70*/  FFMA R17, R8, R31, R17 ;  /* 0x0000001f08117223 */ /* 0x001fc60000000011 */
[----:B------:R-:W0:Y:S01]  /*0c80*/  LDS R8, [R22+0x1c0] ;  /* 0x0001c00016087984 */ /* 0x000e220000000800 */
[----:B-1----:R-:W-:-:S03]  /*0c90*/  FFMA R36, R36, R9, R17 ;  /* 0x0000000924247223 */ /* 0x002fc60000000011 */
[----:B------:R-:W-:Y:S04]  /*0ca0*/  LDS R31, [R22+0x200] ;  /* 0x00020000161f7984 */ /* 0x000fe80000000800 */
[----:B------:R-:W1:Y:S01]  /*0cb0*/  LDS.128 R16, [R7+0x20] ;  /* 0x0000200007107984 */ /* 0x000e620000000c00 */
[----:B--2---:R-:W-:-:S04]  /*0cc0*/  FFMA R37, R37, R10, R36 ;  /* 0x0000000a25257223 */ /* 0x004fc80000000024 */
[----:B---3--:R-:W-:-:S04]  /*0cd0*/  FFMA R11, R34, R11, R37 ;  /* 0x0000000b220b7223 */ /* 0x008fc80000000025 */
[----:B----4-:R-:W-:Y:S02]  /*0ce0*/  FFMA R11, R12, R33, R11 ;  /* 0x000000210c0b7223 */ /* 0x010fe4000000000b */
[----:B------:R-:W2:Y:S02]  /*0cf0*/  LDS R12, [R22+0x240] ;  /* 0x00024000160c7984 */ /* 0x000ea40000000800 */
[----:B-----5:R-:W-:Y:S02]  /*0d00*/  FFMA R32, R32, R13, R11 ;  /* 0x0000000d20207223 */ /* 0x020fe4000000000b */
[----:B------:R-:W3:Y:S02]  /*0d10*/  LDS R13, [R22+0x280] ;  /* 0x00028000160d7984 */ /* 0x000ee40000000800 */
[----:B------:R-:W-:Y:S02]  /*0d20*/  FFMA R35, R35, R14, R32 ;  /* 0x0000000e23237223 */ /* 0x000fe40000000020 */
[----:B------:R-:W4:Y:S04]  /*0d30*/  LDS R14, [R22+0x2c0] ;  /* 0x0002c000160e7984 */ /* 0x000f280000000800 */
[----:B------:R-:W-:Y:S01]  /*0d40*/  LDS R32, [R22+0x340] ;  /* 0x0003400016207984 */ /* 0x000fe20000000800 */
[----:B0-----:R-:W-:-:S03]  /*0d50*/  FFMA R35, R8, R15, R35 ;  /* 0x0000000f08237223 */ /* 0x001fc60000000023 */
[----:B------:R-:W-:Y:S04]  /*0d60*/  LDS R15, [R22+0x300] ;  /* 0x00030000160f7984 */ /* 0x000fe80000000800 */
[----:B------:R-:W0:Y:S01]  /*0d70*/  LDS.128 R8, [R7+0x30] ;  /* 0x0000300007087984 */ /* 0x000e220000000c00 */
[----:B-1----:R-:W-:-:S03]  /*0d80*/  FFMA R35, R16, R31, R35 ;  /* 0x0000001f10237223 */ /* 0x002fc60000000023 */
[----:B------:R-:W1:Y:S04]  /*0d90*/  LDS R31, [R22+0x380] ;  /* 0x00038000161f7984 */ /* 0x000e680000000800 */
[----:B------:R-:W5:Y:S01]  /*0da0*/  LDS R16, [R22+0x3c0] ;  /* 0x0003c00016107984 */ /* 0x000f620000000800 */
[----:B--2---:R-:W-:-:S04]  /*0db0*/  FFMA R12, R12, R17, R35 ;  /* 0x000000110c0c7223 */ /* 0x004fc80000000023 */
[----:B---3--:R-:W-:-:S04]  /*0dc0*/  FFMA R13, R13, R18, R12 ;  /* 0x000000120d0d7223 */ /* 0x008fc8000000000c */
[----:B----4-:R-:W-:-:S04]  /*0dd0*/  FFMA R13, R14, R19, R13 ;  /* 0x000000130e0d7223 */ /* 0x010fc8000000000d */
[----:B0-----:R-:W-:-:S04]  /*0de0*/  FFMA R13, R8, R15, R13 ;  /* 0x0000000f080d7223 */ /* 0x001fc8000000000d */
[----:B------:R-:W-:-:S04]  /*0df0*/  FFMA R32, R32, R9, R13 ;  /* 0x0000000920207223 */ /* 0x000fc8000000000d */
[----:B-1----:R-:W-:-:S04]  /*0e00*/  FFMA R31, R31, R10, R32 ;  /* 0x0000000a1f1f7223 */ /* 0x002fc80000000020 */
[----:B-----5:R-:W-:Y:S01]  /*0e10*/  FFMA R31, R16, R11, R31 ;  /* 0x0000000b101f7223 */ /* 0x020fe2000000001f */
[----:B------:R-:W-:Y:S06]  /*0e20*/  BAR.SYNC.DEFER_BLOCKING 0x0 ;  /* 0x0000000000007b1d */ /* 0x000fec0000010000 */
[----:B------:R-:W-:Y:S05]  /*0e30*/  @P0 BRA `(.L_x_2) ;  /* 0xfffffff400240947 */ /* 0x000fea000383ffff */
.L_x_1:
[----:B------:R-:W-:-:S13]  /*0e40*/  LOP3.LUT P0, R8, R29, 0x3, RZ, 0xc0, !PT ;  /* 0x000000031d087812 */ /* 0x000fda000780c0ff */
[----:B------:R-:W-:Y:S05]  /*0e50*/  @!P0 BRA `(.L_x_0) ;  /* 0x00000008007c8947 */ /* 0x000fea0003800000 */
[----:B------:R-:W-:Y:S02]  /*0e60*/  ISETP.NE.AND P0, PT, R8, 0x1, PT ;  /* 0x000000010800780c */ /* 0x000fe40003f05270 */
[----:B------:R-:W-:-:S04]  /*0e70*/  LOP3.LUT R29, R29, 0x1, RZ, 0xc0, !PT ;  /* 0x000000011d1d7812 */ /* 0x000fc800078ec0ff */
[----:B------:R-:W-:-:S07]  /*0e80*/  ISETP.NE.U32.AND P1, PT, R29, 0x1, PT ;  /* 0x000000011d00780c */ /* 0x000fce0003f25070 */
[----:B------:R-:W-:Y:S06]  /*0e90*/  @!P0 BRA `(.L_x_3) ;  /* 0x0000000400908947 */ /* 0x000fec0003800000 */
[----:B------:R-:W0:Y:S01]  /*0ea0*/  LDC.64 R22, c[0x0][0x380] ;  /* 0x0000e000ff167b82 */ /* 0x000e220000000a00 */
[C---:B------:R-:W-:Y:S02]  /*0eb0*/  LEA R18, R0.reuse, R3, 0x4 ;  /* 0x0000000300127211 */ /* 0x040fe400078e20ff */
[----:B------:R-:W-:-:S03]  /*0ec0*/  LEA R9, R0, R21, 0x4 ;  /* 0x0000001500097211 */ /* 0x000fc600078e20ff */
[----:B------:R-:W-:Y:S02]  /*0ed0*/  IMAD R13, R18, R5, R4 ;  /* 0x00000005120d7224 */ /* 0x000fe400078e0204 */
[----:B------:R-:W1:Y:S01]  /*0ee0*/  LDC.64 R16, c[0x0][0x388] ;  /* 0x0000e200ff107b82 */ /* 0x000e620000000a00 */
[----:B0-----:R-:W-:-:S05]  /*0ef0*/  IMAD.WIDE R22, R9, 0x4, R22 ;  /* 0x0000000409167825 */ /* 0x001fca00078e0216 */
[----:B------:R-:W2:Y:S01]  /*0f00*/  LDG.E R19, desc[UR8][R22.64] ;  /* 0x0000000816137981 */ /* 0x000ea2000c1e1900 */
[----:B-1----:R-:W-:-:S05]  /*0f10*/  IMAD.WIDE.U32 R12, R13, 0x4, R16 ;  /* 0x000000040d0c7825 */ /* 0x002fca00078e0010 */
[----:B------:R-:W3:Y:S01]  /*0f20*/  LDG.E R25, desc[UR8][R12.64] ;  /* 0x000000080c197981 */ /* 0x000ee2000c1e1900 */
[----:B------:R-:W-:-:S04]  /*0f30*/  UIADD3 UR5, UPT, UPT, UR4, 0x400, URZ ;  /* 0x0000040004057890 */ /* 0x000fc8000fffe0ff */
[----:B------:R-:W-:Y:S01]  /*0f40*/  ULEA UR5, UR6, UR5, 0x18 ;  /* 0x0000000506057291 */ /* 0x000fe2000f8ec0ff */
[----:B------:R-:W-:-:S05]  /*0f50*/  LEA R30, R2, R7, 0x2 ;  /* 0x00000007021e7211 */ /* 0x000fca00078e10ff */
[----:B------:R-:W-:-:S04]  /*0f60*/  LEA R20, R2, UR5, 0x2 ;  /* 0x0000000502147c11 */ /* 0x000fc8000f8e10ff */
[----:B------:R-:W-:Y:S02]  /*0f70*/  LEA R32, R3, R20, 0x6 ;  /* 0x0000001403207211 */ /* 0x000fe400078e30ff */
[----:B------:R-:W-:Y:S01]  /*0f80*/  IADD3 R18, PT, PT, R18, 0x10, RZ ;  /* 0x0000001012127810 */ /* 0x000fe20007ffe0ff */
        /* <DEDUP_REMOVED lines=11> */
[----:B------:R-:W5:Y:S04]  /*1040*/  LDS R19, [R20+0x180] ;  /* 0x0001800014137984 */ /* 0x000f680000000800 */
[----:B------:R-:W5:Y:S04]  /*1050*/  LDS R24, [R20+0x1c0] ;  /* 0x0001c00014187984 */ /* 0x000f680000000800 */
[----:B------:R-:W-:Y:S01]  /*1060*/  LDS R36, [R20+0x240] ;  /* 0x0002400014247984 */ /* 0x000fe20000000800 */
[----:B0-----:R-:W-:-:S03]  /*1070*/  FFMA R8, R8, R27, R31 ;  /* 0x0000001b08087223 */ /* 0x001fc6000000001f */
[----:B------:R-:W-:Y:S01]  /*1080*/  LDS R27, [R20+0x200] ;  /* 0x00020000141b7984 */ /* 0x000fe20000000800 */
[----:B-1----:R-:W-:-:S03]  /*1090*/  FFMA R9, R29, R9, R8 ;  /* 0x000000091d097223 */ /* 0x002fc60000000008 */
[----:B------:R-:W-:Y:S01]  /*10a0*/  LDS R29, [R20+0x300] ;  /* 0x00030000141d7984 */ /* 0x000fe20000000800 */
[----:B--2---:R-:W-:-:S03]  /*10b0*/  FFMA R10, R28, R10, R9 ;  /* 0x0000000a1c0a7223 */ /* 0x004fc60000000009 */
[----:B------:R-:W-:Y:S01]  /*10c0*/  LDS R31, [R20+0x380] ;  /* 0x00038000141f7984 */ /* 0x000fe20000000800 */
[----:B---3--:R-:W-:-:S03]  /*10d0*/  FFMA R11, R33, R11, R10 ;  /* 0x0000000b210b7223 */ /* 0x008fc6000000000a */
[----:B------:R-:W-:Y:S04]  /*10e0*/  LDS R33, [R20+0x280] ;  /* 0x0002800014217984 */ /* 0x000fe80000000800 */
[----:B------:R-:W-:Y:S01]  /*10f0*/  LDS R28, [R20+0x3c0] ;  /* 0x0003c000141c7984 */ /* 0x000fe20000000800 */
[----:B----4-:R-:W-:-:S03]  /*1100*/  FFMA R11, R12, R34, R11 ;  /* 0x000000220c0b7223 */ /* 0x010fc6000000000b */
[----:B------:R-:W-:Y:S01]  /*1110*/  LDS R34, [R20+0x2c0] ;  /* 0x0002c00014227984 */ /* 0x000fe20000000800 */
[----:B-----5:R-:W-:Y:S01]  /*1120*/  FFMA R26, R26, R13, R11 ;  /* 0x0000000d1a1a7223 */ /* 0x020fe2000000000b */
[----:B------:R-:W-:Y:S02]  /*1130*/  IMAD R13, R18, R5, R4 ;  /* 0x00000005120d7224 */ /* 0x000fe400078e0204 */
[----:B------:R-:W0:Y:S01]  /*1140*/  LDS.128 R8, [R7+0x20] ;  /* 0x0000200007087984 */ /* 0x000e220000000c00 */
[----:B------:R-:W-:Y:S01]  /*1150*/  FFMA R19, R19, R14, R26 ;  /* 0x0000000e13137223 */ /* 0x000fe2000000001a */
[----:B------:R-:W-:Y:S02]  /*1160*/  IMAD.WIDE.U32 R12, R13, 0x4, R16 ;  /* 0x000000040d0c7825 */ /* 0x000fe400078e0010 */
[----:B------:R-:W-:Y:S02]  /*1170*/  LDS R26, [R20+0x340] ;  /* 0x00034000141a7984 */ /* 0x000fe40000000800 */
[----:B------:R-:W-:-:S02]  /*1180*/  FFMA R35, R24, R15, R19 ;  /* 0x0000000f18237223 */ /* 0x000fc40000000013 */
[----:B------:R-:W1:Y:S01]  /*1190*/  LDS.128 R16, [R7+0x30] ;  /* 0x0000300007107984 */ /* 0x000e620000000c00 */
[----:B------:R-:W-:Y:S06]  /*11a0*/  BAR.SYNC.DEFER_BLOCKING 0x0 ;  /* 0x0000000000007b1d */ /* 0x000fec0000010000 */
[----:B------:R-:W2:Y:S04]  /*11b0*/  LDG.E R23, desc[UR8][R22.64+0x40] ;  /* 0x0000400816177981 */ /* 0x000ea8000c1e1900 */
[----:B------:R-:W3:Y:S01]  /*11c0*/  LDG.E R37, desc[UR8][R12.64] ;  /* 0x000000080c257981 */ /* 0x000ee2000c1e1900 */
[----:B0-----:R-:W-:-:S04]  /*11d0*/  FFMA R35, R8, R27, R35 ;  /* 0x0000001b08237223 */ /* 0x001fc80000000023 */
[----:B------:R-:W-:-:S04]  /*11e0*/  FFMA R36, R36, R9, R35 ;  /* 0x0000000924247223 */ /* 0x000fc80000000023 */
[----:B------:R-:W-:-:S04]  /*11f0*/  FFMA R33, R33, R10, R36 ;  /* 0x0000000a21217223 */ /* 0x000fc80000000024 */
[----:B------:R-:W-:-:S04]  /*1200*/  FFMA R33, R34, R11, R33 ;  /* 0x0000000b22217223 */ /* 0x000fc80000000021 */
[----:B-1----:R-:W-:-:S04]  /*1210*/  FFMA R29, R16, R29, R33 ;  /* 0x0000001d101d7223 */ /* 0x002fc80000000021 */
[----:B------:R-:W-:-:S04]  /*1220*/  FFMA R26, R26, R17, R29 ;  /* 0x000000111a1a7223 */ /* 0x000fc8000000001d */
[----:B------:R-:W-:-:S04]  /*1230*/  FFMA R31, R31, R18, R26 ;  /* 0x000000121f1f7223 */ /* 0x000fc8000000001a */
[----:B------:R-:W-:Y:S01]  /*1240*/  FFMA R33, R28, R19, R31 ;  /* 0x000000131c217223 */ /* 0x000fe2000000001f */
        /* <DEDUP_REMOVED lines=14> */
[----:B------:R-:W-:Y:S04]  /*1330*/  LDS R31, [R20+0x200] ;  /* 0x00020000141f7984 */ /* 0x000fe80000000800 */
[----:B------:R-:W5:Y:S01]  /*1340*/  LDS.128 R16, [R7+0x20] ;  /* 0x0000200007107984 */ /* 0x000f620000000c00 */
[----:B0-----:R-:W-:-:S03]  /*1350*/  FFMA R25, R12, R25, R33 ;  /* 0x000000190c197223 */ /* 0x001fc60000000021 */
[----:B------:R-:W0:Y:S01]  /*1360*/  LDS R28, [R20+0x240] ;  /* 0x00024000141c7984 */ /* 0x000e220000000800 */
[----:B-1----:R-:W-:-:S03]  /*1370*/  FFMA R24, R24, R13, R25 ;  /* 0x0000000d18187223 */ /* 0x002fc60000000019 */
[----:B------:R-:W1:Y:S01]  /*1380*/  LDS R25, [R20+0x280] ;  /* 0x0002800014197984 */ /* 0x000e620000000800 */
[----:B--2---:R-:W-:-:S03]  /*1390*/  FFMA R27, R27, R14, R24 ;  /* 0x0000000e1b1b7223 */ /* 0x004fc60000000018 */
[----:B------:R-:W2:Y:S01]  /*13a0*/  LDS R24, [R20+0x2c0] ;  /* 0x0002c00014187984 */ /* 0x000ea20000000800 */
[----:B---3--:R-:W-:-:S03]  /*13b0*/  FFMA R33, R22, R15, R27 ;  /* 0x0000000f16217223 */ /* 0x008fc6000000001b */
[----:B------:R-:W-:Y:S04]  /*13c0*/  LDS R27, [R20+0x300] ;  /* 0x00030000141b7984 */ /* 0x000fe80000000800 */
[----:B------:R-:W3:Y:S01]  /*13d0*/  LDS.128 R12, [R7+0x30] ;  /* 0x00003000070c7984 */ /* 0x000ee20000000c00 */
[----:B----4-:R-:W-:-:S03]  /*13e0*/  FFMA R33, R8, R23, R33 ;  /* 0x0000001708217223 */ /* 0x010fc60000000021 */
[----:B------:R-:W4:Y:S04]  /*13f0*/  LDS R22, [R20+0x340] ;  /* 0x0003400014167984 */ /* 0x000f280000000800 */
[----:B------:R-:W4:Y:S01]  /*1400*/  LDS R23, [R20+0x380] ;  /* 0x0003800014177984 */ /* 0x000f220000000800 */
[----:B-----5:R-:W-:-:S03]  /*1410*/  FFMA R30, R30, R9, R33 ;  /* 0x000000091e1e7223 */ /* 0x020fc60000000021 */
[----:B------:R-:W5:Y:S01]  /*1420*/  LDS R8, [R20+0x3c0] ;  /* 0x0003c00014087984 */ /* 0x000f620000000800 */
[----:B------:R-:W-:-:S04]  /*1430*/  FFMA R29, R29, R10, R30 ;  /* 0x0000000a1d1d7223 */ /* 0x000fc8000000001e */
[----:B------:R-:W-:-:S04]  /*1440*/  FFMA R11, R26, R11, R29 ;  /* 0x0000000b1a0b7223 */ /* 0x000fc8000000001d */
[----:B------:R-:W-:-:S04]  /*1450*/  FFMA R11, R16, R31, R11 ;  /* 0x0000001f100b7223 */ /* 0x000fc8000000000b */
[----:B0-----:R-:W-:-:S04]  /*1460*/  FFMA R28, R28, R17, R11 ;  /* 0x000000111c1c7223 */ /* 0x001fc8000000000b */
[----:B-1----:R-:W-:-:S04]  /*1470*/  FFMA R25, R25, R18, R28 ;  /* 0x0000001219197223 */ /* 0x002fc8000000001c */
[----:B--2---:R-:W-:-:S04]  /*1480*/  FFMA R19, R24, R19, R25 ;  /* 0x0000001318137223 */ /* 0x004fc80000000019 */
[----:B---3--:R-:W-:-:S04]  /*1490*/  FFMA R19, R12, R27, R19 ;  /* 0x0000001b0c137223 */ /* 0x008fc80000000013 */
[----:B----4-:R-:W-:-:S04]  /*14a0*/  FFMA R22, R22, R13, R19 ;  /* 0x0000000d16167223 */ /* 0x010fc80000000013 */
[----:B------:R-:W-:-:S04]  /*14b0*/  FFMA R23, R23, R14, R22 ;  /* 0x0000000e17177223 */ /* 0x000fc80000000016 */
[----:B-----5:R-:W-:Y:S01]  /*14c0*/  FFMA R31, R8, R15, R23 ;  /* 0x0000000f081f7223 */ /* 0x020fe20000000017 */
[----:B------:R-:W-:Y:S06]  /*14d0*/  BAR.SYNC.DEFER_BLOCKING 0x0 ;  /* 0x0000000000007b1d */ /* 0x000fec0000010000 */
.L_x_3:
[----:B------:R-:W-:Y:S05]  /*14e0*/  @P1 BRA `(.L_x_0) ;  /* 0x0000000000d81947 */ /* 0x000fea0003800000 */
[----:B------:R-:W0:Y:S01]  /*14f0*/  LDC.64 R8, c[0x0][0x380] ;  /* 0x0000e000ff087b82 */ /* 0x000e220000000a00 */
[C---:B------:R-:W-:Y:S02]  /*1500*/  LEA R10, R0.reuse, R3, 0x4 ;  /* 0x00000003000a7211 */ /* 0x040fe400078e20ff */
[----:B------:R-:W-:-:S03]  /*1510*/  LEA R21, R0, R21, 0x4 ;  /* 0x0000001500157211 */ /* 0x000fc600078e20ff */
[----:B------:R-:W-:Y:S02]  /*1520*/  IMAD R11, R10, R5, R4 ;  /* 0x000000050a0b7224 */ /* 0x000fe400078e0204 */
[----:B------:R-:W1:Y:S01]  /*1530*/  LDC.64 R12, c[0x0][0x388] ;  /* 0x0000e200ff0c7b82 */ /* 0x000e620000000a00 */
[----:B0-----:R-:W-:-:S05]  /*1540*/  IMAD.WIDE R8, R21, 0x4, R8 ;  /* 0x0000000415087825 */ /* 0x001fca00078e0208 */
[----:B------:R-:W2:Y:S01]  /*1550*/  LDG.E R14, desc[UR8][R8.64] ;  /* 0x00000008080e7981 */ /* 0x000ea2000c1e1900 */
[----:B-1----:R-:W-:-:S06]  /*1560*/  IMAD.WIDE.U32 R12, R11, 0x4, R12 ;  /* 0x000000040b0c7825 */ /* 0x002fcc00078e000c */
[----:B------:R-:W3:Y:S01]  /*1570*/  LDG.E R12, desc[UR8][R12.64] ;  /* 0x000000080c0c7981 */ /* 0x000ee2000c1e1900 */
[----:B------:R-:W-:-:S04]  /*1580*/  UIADD3 UR4, UPT, UPT, UR4, 0x400, URZ ;  /* 0x0000040004047890 */ /* 0x000fc8000fffe0ff */
[----:B------:R-:W-:Y:S01]  /*1590*/  ULEA UR4, UR6, UR4, 0x18 ;  /* 0x0000000406047291 */ /* 0x000fe2000f8ec0ff */
[----:B------:R-:W-:-:S05]  /*15a0*/  LEA R15, R2, R7, 0x2 ;  /* 0x00000007020f7211 */ /* 0x000fca00078e10ff */
[----:B------:R-:W-:-:S04]  /*15b0*/  LEA R0, R2, UR4, 0x2 ;  /* 0x0000000402007c11 */ /* 0x000fc8000f8e10ff */
        /* <DEDUP_REMOVED lines=26> */
[----:B------:R-:W4:Y:S01]  /*1760*/  LDS R10, [R0+0x340] ;  /* 0x00034000000a7984 */ /* 0x000f220000000800 */
[----:B-----5:R-:W-:-:S03]  /*1770*/  FFMA R2, R2, R17, R3 ;  /* 0x0000001102027223 */ /* 0x020fc60000000003 */
[----:B------:R-:W5:Y:S04]  /*1780*/  LDS R16, [R0+0x380] ;  /* 0x0003800000107984 */ /* 0x000f680000000800 */
        /* <DEDUP_REMOVED lines=9> */
[----:B-----5:R-:W-:-:S04]  /*1820*/  FFMA R16, R16, R30, R9 ;  /* 0x0000001e10107223 */ /* 0x020fc80000000009 */
[----:B------:R-:W-:Y:S01]  /*1830*/  FFMA R31, R3, R31, R16 ;  /* 0x0000001f031f7223 */ /* 0x000fe20000000010 */
[----:B------:R-:W-:Y:S06]  /*1840*/  BAR.SYNC.DEFER_BLOCKING 0x0 ;  /* 0x0000000000007b1d */ /* 0x000fec0000010000 */
.L_x_0:
[----:B------:R-:W0:Y:S01]  /*1850*/  LDC.64 R2, c[0x0][0x390] ;  /* 0x0000e400ff027b82 */ /* 0x000e220000000a00 */
[----:B------:R-:W-:-:S04]  /*1860*/  IMAD R5, R6, R5, R4 ;  /* 0x0000000506057224 */ /* 0x000fc800078e0204 */
[----:B0-----:R-:W-:-:S05]  /*1870*/  IMAD.WIDE R2, R5, 0x4, R2 ;  /* 0x0000000405027825 */ /* 0x001fca00078e0202 */
[----:B------:R-:W-:Y:S01]  /*1880*/  STG.E desc[UR8][R2.64], R31 ;  /* 0x0000001f02007986 */ /* 0x000fe2000c101908 */
[----:B------:R-:W-:Y:S05]  /*1890*/  EXIT ;  /* 0x000000000000794d */ /* 0x000fea0003800000 */
.L_x_4:
[----:B------:R-:W-:-:S00]  /*18a0*/  BRA `(.L_x_4) ;  /* 0xfffffffc00fc7947 */ /* 0x000fc0000383ffff */
[----:B------:R-:W-:-:S00]  /*18b0*/  NOP ;  /* 0x0000000000007918 */ /* 0x000fc00000000000 */
        /* <DEDUP_REMOVED lines=12> */
.L_x_5:


//--------------------- .nv.shared._Z21matrix_mul_shared_memPfS_S_i --------------------------
	.section	.nv.shared._Z21matrix_mul_shared_memPfS_S_i,"aw",@nobits
	.sectionflags	@""
	.align	4
.nv.shared._Z21matrix_mul_shared_memPfS_S_i:
	.zero		3072


//--------------------- .nv.shared.reserved.0     --------------------------
	.section	.nv.shared.reserved.0,"aw",@nobits
	.weak		__nv_reservedSMEM_offset_0_alias
	.size		__nv_reservedSMEM_offset_0_alias, 0, 64
	.other		__nv_reservedSMEM_offset_0_alias,@"STO_CUDA_RESERVED_SHARED STV_DEFAULT"
__nv_reservedSMEM_offset_0_alias:
	.zero		0
	.zero		64


//--------------------- .nv.constant0._Z21matrix_mul_shared_memPfS_S_i --------------------------
	.section	.nv.constant0._Z21matrix_mul_shared_memPfS_S_i,"a",@progbits
	.sectionflags	@""
	.align	4
.nv.constant0._Z21matrix_mul_shared_memPfS_S_i:
	.zero		924


//--------------------- SYMBOLS --------------------------

	.type		.nv.reservedSmem.offset0,@object
	.size		.nv.reservedSmem.offset0,0x4
	.type		.nv.reservedSmem.cap,@object
	.size		.nv.reservedSmem.cap,0x4
